	.headerflags	@"EF_CUDA_TEXMODE_UNIFIED EF_CUDA_64BIT_ADDRESS EF_CUDA_ACCELERATORS EF_CUDA_SM90 EF_CUDA_VIRTUAL_SM(EF_CUDA_SM90)"
	.elftype	@"ET_EXEC"


//--------------------- .nv.info                  --------------------------
	.section	.nv.info,"",@"SHT_CUDA_INFO"
	.align	4


	//----- nvinfo : EIATTR_REGCOUNT
	.align		4
        /*0000*/ 	.byte	0x04, 0x2f
        /*0002*/ 	.short	(.L_1 - .L_0)
	.align		4
.L_0:
        /*0004*/ 	.word	index@(triton_poi_fused_avg_pool2d_1)
        /*0008*/ 	.word	0x00000014


	//----- nvinfo : EIATTR_MIN_STACK_SIZE
	.align		4
.L_1:
        /*000c*/ 	.byte	0x04, 0x12
        /*000e*/ 	.short	(.L_3 - .L_2)
	.align		4
.L_2:
        /*0010*/ 	.word	index@(triton_poi_fused_avg_pool2d_1)
        /*0014*/ 	.word	0x00000000


	//----- nvinfo : EIATTR_FRAME_SIZE
	.align		4
.L_3:
        /*0018*/ 	.byte	0x04, 0x11
        /*001a*/ 	.short	(.L_5 - .L_4)
	.align		4
.L_4:
        /*001c*/ 	.word	index@(triton_poi_fused_avg_pool2d_1)
        /*0020*/ 	.word	0x00000000


	//----- nvinfo : EIATTR_MIN_STACK_SIZE
	.align		4
.L_5:
        /*0024*/ 	.byte	0x04, 0x12
        /*0026*/ 	.short	(.L_7 - .L_6)
	.align		4
.L_6:
        /*0028*/ 	.word	index@(triton_poi_fused_avg_pool2d_1)
        /*002c*/ 	.word	0x00000000
.L_7:


//--------------------- .nv.info.triton_poi_fused_avg_pool2d_1 --------------------------
	.section	.nv.info.triton_poi_fused_avg_pool2d_1,"",@"SHT_CUDA_INFO"
	.sectionflags	@""
	.align	4


	//----- nvinfo : EIATTR_CUDA_API_VERSION
	.align		4
        /*0000*/ 	.byte	0x04, 0x37
        /*0002*/ 	.short	(.L_9 - .L_8)
.L_8:
        /*0004*/ 	.word	0x0000007c


	//----- nvinfo : EIATTR_KPARAM_INFO
	.align		4
.L_9:
        /*0008*/ 	.byte	0x04, 0x17
        /*000a*/ 	.short	(.L_11 - .L_10)
.L_10:
        /*000c*/ 	.word	0x00000000
        /*0010*/ 	.short	0x0002
        /*0012*/ 	.short	0x0010
        /*0014*/ 	.byte	0x00, 0xf0, 0x11, 0x00


	//----- nvinfo : EIATTR_KPARAM_INFO
	.align		4
.L_11:
        /*0018*/ 	.byte	0x04, 0x17
        /*001a*/ 	.short	(.L_13 - .L_12)
.L_12:
        /*001c*/ 	.word	0x00000000
        /*0020*/ 	.short	0x0001
        /*0022*/ 	.short	0x0008
        /*0024*/ 	.byte	0x00, 0xf4, 0x21, 0x00


	//----- nvinfo : EIATTR_KPARAM_INFO
	.align		4
.L_13:
        /*0028*/ 	.byte	0x04, 0x17
        /*002a*/ 	.short	(.L_15 - .L_14)
.L_14:
        /*002c*/ 	.word	0x00000000
        /*0030*/ 	.short	0x0000
        /*0032*/ 	.short	0x0000
        /*0034*/ 	.byte	0x00, 0xf4, 0x21, 0x00


	//----- nvinfo : EIATTR_SPARSE_MMA_MASK
	.align		4
.L_15:
        /*0038*/ 	.byte	0x03, 0x50
        /*003a*/ 	.short	0x0000


	//----- nvinfo : EIATTR_MAXREG_COUNT
	.align		4
        /*003c*/ 	.byte	0x03, 0x1b
        /*003e*/ 	.short	0x00ff


	//----- nvinfo : EIATTR_EXIT_INSTR_OFFSETS
	.align		4
        /*0040*/ 	.byte	0x04, 0x1c
        /*0042*/ 	.short	(.L_17 - .L_16)


	//   ....[0]....
.L_16:
        /*0044*/ 	.word	0x00000230


	//   ....[1]....
        /*0048*/ 	.word	0x00000260


	//----- nvinfo : EIATTR_REQNTID
	.align		4
.L_17:
        /*004c*/ 	.byte	0x04, 0x10
        /*004e*/ 	.short	(.L_19 - .L_18)
.L_18:
        /*0050*/ 	.word	0x00000020
        /*0054*/ 	.word	0x00000001
        /*0058*/ 	.word	0x00000001


	//----- nvinfo : EIATTR_CBANK_PARAM_SIZE
	.align		4
.L_19:
        /*005c*/ 	.byte	0x03, 0x19
        /*005e*/ 	.short	0x0014


	//----- nvinfo : EIATTR_PARAM_CBANK
	.align		4
        /*0060*/ 	.byte	0x04, 0x0a
        /*0062*/ 	.short	(.L_21 - .L_20)
	.align		4
.L_20:
        /*0064*/ 	.word	index@(.nv.constant0.triton_poi_fused_avg_pool2d_1)
        /*0068*/ 	.short	0x0210
        /*006a*/ 	.short	0x0014


	//----- nvinfo : EIATTR_SW_WAR
	.align		4
.L_21:
        /*006c*/ 	.byte	0x04, 0x36
        /*006e*/ 	.short	(.L_23 - .L_22)
.L_22:
        /*0070*/ 	.word	0x00000008
.L_23:


//--------------------- .nv.callgraph             --------------------------
	.section	.nv.callgraph,"",@"SHT_CUDA_CALLGRAPH"
	.align	4
	.sectionentsize	8
	.align		4
        /*0000*/ 	.word	0x00000000
	.align		4
        /*0004*/ 	.word	0xffffffff
	.align		4
        /*0008*/ 	.word	0x00000000
	.align		4
        /*000c*/ 	.word	0xfffffffe
	.align		4
        /*0010*/ 	.word	0x00000000
	.align		4
        /*0014*/ 	.word	0xfffffffd
	.align		4
        /*0018*/ 	.word	0x00000000
	.align		4
        /*001c*/ 	.word	0xfffffffc


//--------------------- .text.triton_poi_fused_avg_pool2d_1 --------------------------
	.section	.text.triton_poi_fused_avg_pool2d_1,"ax",@progbits
	.align	128
        .global         triton_poi_fused_avg_pool2d_1
        .type           triton_poi_fused_avg_pool2d_1,@function
        .size           triton_poi_fused_avg_pool2d_1,(.L_x_1 - triton_poi_fused_avg_pool2d_1)
        .other          triton_poi_fused_avg_pool2d_1,@"STO_CUDA_ENTRY STV_DEFAULT"
triton_poi_fused_avg_pool2d_1:
.text.triton_poi_fused_avg_pool2d_1:
[----:B------:R-:W0:Y:S02]  /*0000*/  LDC R1, c[0x0][0x28] ;  /* 0x00000a00ff017b82 */ /* 0x000e240000000800 */
[----:B------:R-:W1:Y:S01]  /*0010*/  S2R R16, SR_TID.X ;  /* 0x0000000000107919 */ /* 0x000e620000002100 */
[----:B------:R-:W2:Y:S01]  /*0020*/  LDC.64 R8, c[0x0][0x210] ;  /* 0x00008400ff087b82 */ /* 0x000ea20000000a00 */
[----:B------:R-:W-:Y:S01]  /*0030*/  CS2R R14, SRZ ;  /* 0x00000000000e7805 */ /* 0x000fe2000001ff00 */
[----:B------:R-:W-:Y:S01]  /*0040*/  ULDC.64 UR4, c[0x0][0x208] ;  /* 0x0000820000047ab9 */ /* 0x000fe20000000a00 */
[----:B------:R-:W3:Y:S01]  /*0050*/  S2R R13, SR_CTAID.X ;  /* 0x00000000000d7919 */ /* 0x000ee20000002500 */
[----:B-1----:R-:W-:-:S05]  /*0060*/  LOP3.LUT R0, R16, 0xf, RZ, 0xc0, !PT ;  /* 0x0000000f10007812 */ /* 0x002fca00078ec0ff */
[----:B---3--:R-:W-:-:S05]  /*0070*/  IMAD R13, R13, 0x10, R0 ;  /* 0x000000100d0d7824 */ /* 0x008fca00078e0200 */
[----:B------:R-:W-:Y:S02]  /*0080*/  SHF.R.S32.HI R0, RZ, 0x1f, R13 ;  /* 0x0000001fff007819 */ /* 0x000fe4000001140d */
[----:B------:R-:W-:Y:S02]  /*0090*/  ISETP.GE.AND P0, PT, R13, 0x10, PT ;  /* 0x000000100d00780c */ /* 0x000fe40003f06270 */
[----:B------:R-:W-:-:S04]  /*00a0*/  LEA.HI R0, R0, R13, RZ, 0x2 ;  /* 0x0000000d00007211 */ /* 0x000fc800078f10ff */
[C---:B------:R-:W-:Y:S02]  /*00b0*/  SHF.L.U32 R2, R0.reuse, 0x2, RZ ;  /* 0x0000000200027819 */ /* 0x040fe400000006ff */
[----:B------:R-:W-:Y:S02]  /*00c0*/  LOP3.LUT R0, R0, 0xfffffffc, RZ, 0xc0, !PT ;  /* 0xfffffffc00007812 */ /* 0x000fe400078ec0ff */
[----:B------:R-:W-:-:S04]  /*00d0*/  LOP3.LUT R2, R2, 0xfffffff0, RZ, 0xc0, !PT ;  /* 0xfffffff002027812 */ /* 0x000fc800078ec0ff */
[----:B------:R-:W-:Y:S01]  /*00e0*/  IADD3 R7, R2, R13, -R0 ;  /* 0x0000000d02077210 */ /* 0x000fe20007ffe800 */
[----:B------:R-:W-:-:S04]  /*00f0*/  HFMA2.MMA R0, -RZ, RZ, 0, 0 ;  /* 0x00000000ff007435 */ /* 0x000fc800000001ff */
[C---:B------:R-:W-:Y:S02]  /*0100*/  VIADD R5, R7.reuse, 0x4 ;  /* 0x0000000407057836 */ /* 0x040fe40000000000 */
[----:B--2---:R-:W-:Y:S01]  /*0110*/  IMAD.WIDE R2, R7, 0x4, R8 ;  /* 0x0000000407027825 */ /* 0x004fe200078e0208 */
[----:B------:R-:W-:-:S03]  /*0120*/  IADD3 R17, R7, 0xc, RZ ;  /* 0x0000000c07117810 */ /* 0x000fc60007ffe0ff */
[--C-:B------:R-:W-:Y:S01]  /*0130*/  IMAD.WIDE R4, R5, 0x4, R8.reuse ;  /* 0x0000000405047825 */ /* 0x100fe200078e0208 */
[----:B------:R1:W2:Y:S03]  /*0140*/  @!P0 LDG.E R0, desc[UR4][R2.64] ;  /* 0x0000000402008981 */ /* 0x0002a6000c1e1900 */
[----:B------:R-:W-:Y:S01]  /*0150*/  VIADD R11, R7, 0x8 ;  /* 0x00000008070b7836 */ /* 0x000fe20000000000 */
[----:B------:R-:W2:Y:S01]  /*0160*/  @!P0 LDG.E R15, desc[UR4][R4.64] ;  /* 0x00000004040f8981 */ /* 0x000ea2000c1e1900 */
[----:B------:R-:W-:Y:S02]  /*0170*/  IMAD.MOV.U32 R12, RZ, RZ, RZ ;  /* 0x000000ffff0c7224 */ /* 0x000fe400078e00ff */
[--C-:B------:R-:W-:Y:S02]  /*0180*/  IMAD.WIDE R6, R11, 0x4, R8.reuse ;  /* 0x000000040b067825 */ /* 0x100fe400078e0208 */
[----:B------:R-:W1:Y:S02]  /*0190*/  LDC.64 R10, c[0x0][0x218] ;  /* 0x00008600ff0a7b82 */ /* 0x000e640000000a00 */
[----:B------:R-:W-:Y:S01]  /*01a0*/  IMAD.WIDE R8, R17, 0x4, R8 ;  /* 0x0000000411087825 */ /* 0x000fe200078e0208 */
[----:B------:R-:W3:Y:S04]  /*01b0*/  @!P0 LDG.E R12, desc[UR4][R6.64] ;  /* 0x00000004060c8981 */ /* 0x000ee8000c1e1900 */
[----:B------:R-:W4:Y:S01]  /*01c0*/  @!P0 LDG.E R14, desc[UR4][R8.64] ;  /* 0x00000004080e8981 */ /* 0x000f22000c1e1900 */
[----:B------:R-:W-:-:S04]  /*01d0*/  LOP3.LUT P0, RZ, R16, 0x10, RZ, 0xc0, !PT ;  /* 0x0000001010ff7812 */ /* 0x000fc8000780c0ff */
[C---:B------:R-:W-:Y:S01]  /*01e0*/  ISETP.LT.AND P0, PT, R13.reuse, 0x10, !P0 ;  /* 0x000000100d00780c */ /* 0x040fe20004701270 */
[----:B-1----:R-:W-:-:S04]  /*01f0*/  IMAD.WIDE R2, R13, 0x4, R10 ;  /* 0x000000040d027825 */ /* 0x002fc800078e020a */
[----:B--2---:R-:W-:-:S04]  /*0200*/  FADD R15, R15, R0 ;  /* 0x000000000f0f7221 */ /* 0x004fc80000000000 */
[----:B---3--:R-:W-:-:S04]  /*0210*/  FADD R15, R15, R12 ;  /* 0x0000000c0f0f7221 */ /* 0x008fc80000000000 */
[----:B----4-:R-:W-:Y:S01]  /*0220*/  FADD R14, R15, R14 ;  /* 0x0000000e0f0e7221 */ /* 0x010fe20000000000 */
[----:B------:R-:W-:Y:S06]  /*0230*/  @!P0 EXIT ;  /* 0x000000000000894d */ /* 0x000fec0003800000 */
[----:B------:R-:W-:-:S05]  /*0240*/  FMUL R5, R14, 0.25 ;  /* 0x3e8000000e057820 */ /* 0x000fca0000400000 */
[----:B------:R-:W-:Y:S01]  /*0250*/  STG.E desc[UR4][R2.64], R5 ;  /* 0x0000000502007986 */ /* 0x000fe2000c101904 */
[----:B------:R-:W-:Y:S05]  /*0260*/  EXIT ;  /* 0x000000000000794d */ /* 0x000fea0003800000 */
.L_x_0:
[----:B------:R-:W-:-:S00]  /*0270*/  BRA `(.L_x_0) ;  /* 0xfffffffc00fc7947 */ /* 0x000fc0000383ffff */
[----:B------:R-:W-:-:S00]  /*0280*/  NOP ;  /* 0x0000000000007918 */ /* 0x000fc00000000000 */
[----:B------:R-:W-:-:S00]  /*0290*/  NOP ;  /* 0x0000000000007918 */ /* 0x000fc00000000000 */
[----:B------:R-:W-:-:S00]  /*02a0*/  NOP ;  /* 0x0000000000007918 */ /* 0x000fc00000000000 */
[----:B------:R-:W-:-:S00]  /*02b0*/  NOP ;  /* 0x0000000000007918 */ /* 0x000fc00000000000 */
[----:B------:R-:W-:-:S00]  /*02c0*/  NOP ;  /* 0x0000000000007918 */ /* 0x000fc00000000000 */
[----:B------:R-:W-:-:S00]  /*02d0*/  NOP ;  /* 0x0000000000007918 */ /* 0x000fc00000000000 */
[----:B------:R-:W-:-:S00]  /*02e0*/  NOP ;  /* 0x0000000000007918 */ /* 0x000fc00000000000 */
[----:B------:R-:W-:-:S00]  /*02f0*/  NOP ;  /* 0x0000000000007918 */ /* 0x000fc00000000000 */
.L_x_1:


//--------------------- .nv.constant0.triton_poi_fused_avg_pool2d_1 --------------------------
	.section	.nv.constant0.triton_poi_fused_avg_pool2d_1,"a",@progbits
	.sectionflags	@""
	.align	4
.nv.constant0.triton_poi_fused_avg_pool2d_1:
	.zero		548
